.version 6.5
.target sm_30
.address_size 64

.visible .entry multireg(
	.param .u64 input,
	.param .u64 output
)
{
	.reg .u64 	    in_addr, out_addr, temp<2>;

	ld.param.u64 	in_addr, [input];
    ld.param.u64 	out_addr, [output];

    ld.u64          temp0, [in_addr];
	add.u64		    temp1, temp0, 1;
    st.u64          [out_addr], temp1;
	ret;
}


// ===== COMPILED SASS (sm_100) =====

	.target	sm_100

	.elftype	@"ET_EXEC"


//--------------------- .note.nv.tkinfo           --------------------------
	.section	.note.nv.tkinfo,"",@"SHT_NOTE"
	.sectionflags	@"SHF_NOTE_NV_TKINFO"
	.tkinfo
        /*0018*/ 	.word	0x00000002
        /*0030*/ 	.string	""
        /*0030*/ 	.string	"ptxas"
        /*0030*/ 	.string	"Cuda compilation tools, release 13.0, V13.0.88"
        /*0030*/ 	.string	"Build cuda_13.0.r13.0/compiler.36424714_0"
        /*0030*/ 	.string	"-arch sm_100 "



//--------------------- .note.nv.cuinfo           --------------------------
	.section	.note.nv.cuinfo,"",@"SHT_NOTE"
	.sectionflags	@"SHF_NOTE_NV_CUINFO"
        /*0018*/ 	.short	0x0002
        /*001a*/ 	.short	0x001e
        /*001c*/ 	.short	0x0082
	.zero		2


//--------------------- .nv.info                  --------------------------
	.section	.nv.info,"",@"SHT_CUDA_INFO"
	.align	4


	//----- nvinfo : EIATTR_REGCOUNT
	.align		4
        /*0000*/ 	.byte	0x04, 0x2f
        /*0002*/ 	.short	(.L_1 - .L_0)
	.align		4
.L_0:
        /*0004*/ 	.word	index@(multireg)
        /*0008*/ 	.word	0x0000000a


	//----- nvinfo : EIATTR_FRAME_SIZE
	.align		4
.L_1:
        /*000c*/ 	.byte	0x04, 0x11
        /*000e*/ 	.short	(.L_3 - .L_2)
	.align		4
.L_2:
        /*0010*/ 	.word	index@(multireg)
        /*0014*/ 	.word	0x00000000


	//----- nvinfo : EIATTR_MIN_STACK_SIZE
	.align		4
.L_3:
        /*0018*/ 	.byte	0x04, 0x12
        /*001a*/ 	.short	(.L_5 - .L_4)
	.align		4
.L_4:
        /*001c*/ 	.word	index@(multireg)
        /*0020*/ 	.word	0x00000000
.L_5:


//--------------------- .nv.compat                --------------------------
	.section	.nv.compat,"",@"SHT_CUDA_COMPAT_INFO"
	.align	4
        /*0000*/ 	.byte	0x02, 0x09, 0x00, 0x00, 0x02, 0x02, 0x01, 0x00, 0x02, 0x05, 0x05, 0x00, 0x03, 0x07, 0x01, 0x01
        /*0010*/ 	.byte	0x02, 0x03, 0x00, 0x00, 0x02, 0x06, 0x01, 0x00, 0x04, 0x0b, 0x08, 0x00, 0x09, 0x00, 0x00, 0x00
        /*0020*/ 	.byte	0x00, 0x00, 0x00, 0x00


//--------------------- .nv.info.multireg         --------------------------
	.section	.nv.info.multireg,"",@"SHT_CUDA_INFO"
	.sectionflags	@""
	.align	4


	//----- nvinfo : EIATTR_CUDA_API_VERSION
	.align		4
        /*0000*/ 	.byte	0x04, 0x37
        /*0002*/ 	.short	(.L_7 - .L_6)
.L_6:
        /*0004*/ 	.word	0x00000082


	//----- nvinfo : EIATTR_KPARAM_INFO
	.align		4
.L_7:
        /*0008*/ 	.byte	0x04, 0x17
        /*000a*/ 	.short	(.L_9 - .L_8)
.L_8:
        /*000c*/ 	.word	0x00000000
        /*0010*/ 	.short	0x0001
        /*0012*/ 	.short	0x0008
        /*0014*/ 	.byte	0x00, 0xf0, 0x21, 0x00


	//----- nvinfo : EIATTR_KPARAM_INFO
	.align		4
.L_9:
        /*0018*/ 	.byte	0x04, 0x17
        /*001a*/ 	.short	(.L_11 - .L_10)
.L_10:
        /*001c*/ 	.word	0x00000000
        /*0020*/ 	.short	0x0000
        /*0022*/ 	.short	0x0000
        /*0024*/ 	.byte	0x00, 0xf0, 0x21, 0x00


	//----- nvinfo : EIATTR_SPARSE_MMA_MASK
	.align		4
.L_11:
        /*0028*/ 	.byte	0x03, 0x50
        /*002a*/ 	.short	0x0000


	//----- nvinfo : EIATTR_MAXREG_COUNT
	.align		4
        /*002c*/ 	.byte	0x03, 0x1b
        /*002e*/ 	.short	0x00ff


	//----- nvinfo : EIATTR_MERCURY_ISA_VERSION
	.align		4
        /*0030*/ 	.byte	0x03, 0x5f
        /*0032*/ 	.short	0x0101


	//----- nvinfo : EIATTR_VRC_CTA_INIT_COUNT
	.align		4
        /*0034*/ 	.byte	0x02, 0x4a
	.zero		1
	.zero		1


	//----- nvinfo : EIATTR_EXIT_INSTR_OFFSETS
	.align		4
        /*0038*/ 	.byte	0x04, 0x1c
        /*003a*/ 	.short	(.L_13 - .L_12)


	//   ....[0]....
.L_12:
        /*003c*/ 	.word	0x00000080


	//----- nvinfo : EIATTR_CBANK_PARAM_SIZE
	.align		4
.L_13:
        /*0040*/ 	.byte	0x03, 0x19
        /*0042*/ 	.short	0x0010


	//----- nvinfo : EIATTR_PARAM_CBANK
	.align		4
        /*0044*/ 	.byte	0x04, 0x0a
        /*0046*/ 	.short	(.L_15 - .L_14)
	.align		4
.L_14:
        /*0048*/ 	.word	index@(.nv.constant0.multireg)
        /*004c*/ 	.short	0x0380
        /*004e*/ 	.short	0x0010


	//----- nvinfo : EIATTR_SW_WAR
	.align		4
.L_15:
        /*0050*/ 	.byte	0x04, 0x36
        /*0052*/ 	.short	(.L_17 - .L_16)
.L_16:
        /*0054*/ 	.word	0x00000008
.L_17:


//--------------------- .nv.callgraph             --------------------------
	.section	.nv.callgraph,"",@"SHT_CUDA_CALLGRAPH"
	.align	4
	.sectionentsize	8
	.align		4
        /*0000*/ 	.word	0x00000000
	.align		4
        /*0004*/ 	.word	0xffffffff
	.align		4
        /*0008*/ 	.word	0x00000000
	.align		4
        /*000c*/ 	.word	0xfffffffe
	.align		4
        /*0010*/ 	.word	0x00000000
	.align		4
        /*0014*/ 	.word	0xfffffffd
	.align		4
        /*0018*/ 	.word	0x00000000
	.align		4
        /*001c*/ 	.word	0xfffffffc


//--------------------- .text.multireg            --------------------------
	.section	.text.multireg,"ax",@progbits
	.align	128
        .global         multireg
        .type           multireg,@function
        .size           multireg,(.L_x_1 - multireg)
        .other          multireg,@"STO_CUDA_ENTRY STV_DEFAULT"
multireg:
.text.multireg:
[----:B------:R-:W-:Y:S08]  /*0000*/  LDC R1, c[0x0][0x37c] ;  /* 0x0000df00ff017b82 */ /* 0x000ff00000000800 */
[----:B------:R-:W0:Y:S01]  /*0010*/  LDC.64 R2, c[0x0][0x380] ;  /* 0x0000e000ff027b82 */ /* 0x000e220000000a00 */
[----:B------:R-:W0:Y:S02]  /*0020*/  LDCU.64 UR4, c[0x0][0x358] ;  /* 0x00006b00ff0477ac */ /* 0x000e240008000a00 */
[----:B0-----:R-:W2:Y:S05]  /*0030*/  LD.E.64 R2, desc[UR4][R2.64] ;  /* 0x0000000402027980 */ /* 0x001eaa000c101b00 */
[----:B------:R-:W0:Y:S01]  /*0040*/  LDC.64 R4, c[0x0][0x388] ;  /* 0x0000e200ff047b82 */ /* 0x000e220000000a00 */
[----:B--2---:R-:W-:-:S04]  /*0050*/  IADD3 R6, P0, PT, R2, 0x1, RZ ;  /* 0x0000000102067810 */ /* 0x004fc80007f1e0ff */
[----:B------:R-:W-:-:S05]  /*0060*/  IADD3.X R7, PT, PT, RZ, R3, RZ, P0, !PT ;  /* 0x00000003ff077210 */ /* 0x000fca00007fe4ff */
[----:B0-----:R-:W-:Y:S01]  /*0070*/  ST.E.64 desc[UR4][R4.64], R6 ;  /* 0x0000000604007985 */ /* 0x001fe2000c101b04 */
[----:B------:R-:W-:Y:S05]  /*0080*/  EXIT ;  /* 0x000000000000794d */ /* 0x000fea0003800000 */
.L_x_0:
[----:B------:R-:W-:-:S00]  /*0090*/  BRA `(.L_x_0) ;  /* 0xfffffffc00fc7947 */ /* 0x000fc0000383ffff */
[----:B------:R-:W-:-:S00]  /*00a0*/  NOP ;  /* 0x0000000000007918 */ /* 0x000fc00000000000 */
        /* <DEDUP_REMOVED lines=13> */
.L_x_1:


//--------------------- .nv.shared.reserved.0     --------------------------
	.section	.nv.shared.reserved.0,"aw",@nobits
	.weak		__nv_reservedSMEM_offset_0_alias
	.size		__nv_reservedSMEM_offset_0_alias, 0, 64
	.other		__nv_reservedSMEM_offset_0_alias,@"STO_CUDA_RESERVED_SHARED STV_DEFAULT"
__nv_reservedSMEM_offset_0_alias:
	.zero		0
	.zero		64


//--------------------- .nv.constant0.multireg    --------------------------
	.section	.nv.constant0.multireg,"a",@progbits
	.sectionflags	@""
	.align	4
.nv.constant0.multireg:
	.zero		912


//--------------------- SYMBOLS --------------------------

	.type		.nv.reservedSmem.offset0,@object
	.size		.nv.reservedSmem.offset0,0x4
